	.headerflags	@"EF_CUDA_TEXMODE_UNIFIED EF_CUDA_64BIT_ADDRESS EF_CUDA_ACCELERATORS EF_CUDA_SM90 EF_CUDA_VIRTUAL_SM(EF_CUDA_SM90)"
	.elftype	@"ET_EXEC"


//--------------------- .nv.info                  --------------------------
	.section	.nv.info,"",@"SHT_CUDA_INFO"
	.align	4


	//----- nvinfo : EIATTR_REGCOUNT
	.align		4
        /*0000*/ 	.byte	0x04, 0x2f
        /*0002*/ 	.short	(.L_1 - .L_0)
	.align		4
.L_0:
        /*0004*/ 	.word	index@(triton_poi_fused_convolution_hardtanh_hardtanh_backward_27)
        /*0008*/ 	.word	0x0000000e


	//----- nvinfo : EIATTR_MIN_STACK_SIZE
	.align		4
.L_1:
        /*000c*/ 	.byte	0x04, 0x12
        /*000e*/ 	.short	(.L_3 - .L_2)
	.align		4
.L_2:
        /*0010*/ 	.word	index@(triton_poi_fused_convolution_hardtanh_hardtanh_backward_27)
        /*0014*/ 	.word	0x00000000


	//----- nvinfo : EIATTR_FRAME_SIZE
	.align		4
.L_3:
        /*0018*/ 	.byte	0x04, 0x11
        /*001a*/ 	.short	(.L_5 - .L_4)
	.align		4
.L_4:
        /*001c*/ 	.word	index@(triton_poi_fused_convolution_hardtanh_hardtanh_backward_27)
        /*0020*/ 	.word	0x00000000


	//----- nvinfo : EIATTR_MIN_STACK_SIZE
	.align		4
.L_5:
        /*0024*/ 	.byte	0x04, 0x12
        /*0026*/ 	.short	(.L_7 - .L_6)
	.align		4
.L_6:
        /*0028*/ 	.word	index@(triton_poi_fused_convolution_hardtanh_hardtanh_backward_27)
        /*002c*/ 	.word	0x00000000
.L_7:


//--------------------- .nv.info.triton_poi_fused_convolution_hardtanh_hardtanh_backward_27 --------------------------
	.section	.nv.info.triton_poi_fused_convolution_hardtanh_hardtanh_backward_27,"",@"SHT_CUDA_INFO"
	.sectionflags	@""
	.align	4


	//----- nvinfo : EIATTR_CUDA_API_VERSION
	.align		4
        /*0000*/ 	.byte	0x04, 0x37
        /*0002*/ 	.short	(.L_9 - .L_8)
.L_8:
        /*0004*/ 	.word	0x0000007c


	//----- nvinfo : EIATTR_KPARAM_INFO
	.align		4
.L_9:
        /*0008*/ 	.byte	0x04, 0x17
        /*000a*/ 	.short	(.L_11 - .L_10)
.L_10:
        /*000c*/ 	.word	0x00000000
        /*0010*/ 	.short	0x0004
        /*0012*/ 	.short	0x0020
        /*0014*/ 	.byte	0x00, 0xf0, 0x11, 0x00


	//----- nvinfo : EIATTR_KPARAM_INFO
	.align		4
.L_11:
        /*0018*/ 	.byte	0x04, 0x17
        /*001a*/ 	.short	(.L_13 - .L_12)
.L_12:
        /*001c*/ 	.word	0x00000000
        /*0020*/ 	.short	0x0003
        /*0022*/ 	.short	0x0018
        /*0024*/ 	.byte	0x00, 0xf4, 0x21, 0x00


	//----- nvinfo : EIATTR_KPARAM_INFO
	.align		4
.L_13:
        /*0028*/ 	.byte	0x04, 0x17
        /*002a*/ 	.short	(.L_15 - .L_14)
.L_14:
        /*002c*/ 	.word	0x00000000
        /*0030*/ 	.short	0x0002
        /*0032*/ 	.short	0x0010
        /*0034*/ 	.byte	0x00, 0xf4, 0x21, 0x00


	//----- nvinfo : EIATTR_KPARAM_INFO
	.align		4
.L_15:
        /*0038*/ 	.byte	0x04, 0x17
        /*003a*/ 	.short	(.L_17 - .L_16)
.L_16:
        /*003c*/ 	.word	0x00000000
        /*0040*/ 	.short	0x0001
        /*0042*/ 	.short	0x0008
        /*0044*/ 	.byte	0x00, 0xf4, 0x21, 0x00


	//----- nvinfo : EIATTR_KPARAM_INFO
	.align		4
.L_17:
        /*0048*/ 	.byte	0x04, 0x17
        /*004a*/ 	.short	(.L_19 - .L_18)
.L_18:
        /*004c*/ 	.word	0x00000000
        /*0050*/ 	.short	0x0000
        /*0052*/ 	.short	0x0000
        /*0054*/ 	.byte	0x00, 0xf4, 0x21, 0x00


	//----- nvinfo : EIATTR_SPARSE_MMA_MASK
	.align		4
.L_19:
        /*0058*/ 	.byte	0x03, 0x50
        /*005a*/ 	.short	0x0000


	//----- nvinfo : EIATTR_MAXREG_COUNT
	.align		4
        /*005c*/ 	.byte	0x03, 0x1b
        /*005e*/ 	.short	0x00ff


	//----- nvinfo : EIATTR_EXIT_INSTR_OFFSETS
	.align		4
        /*0060*/ 	.byte	0x04, 0x1c
        /*0062*/ 	.short	(.L_21 - .L_20)


	//   ....[0]....
.L_20:
        /*0064*/ 	.word	0x000002c0


	//   ....[1]....
        /*0068*/ 	.word	0x000002e0


	//----- nvinfo : EIATTR_REQNTID
	.align		4
.L_21:
        /*006c*/ 	.byte	0x04, 0x10
        /*006e*/ 	.short	(.L_23 - .L_22)
.L_22:
        /*0070*/ 	.word	0x00000080
        /*0074*/ 	.word	0x00000001
        /*0078*/ 	.word	0x00000001


	//----- nvinfo : EIATTR_CBANK_PARAM_SIZE
	.align		4
.L_23:
        /*007c*/ 	.byte	0x03, 0x19
        /*007e*/ 	.short	0x0024


	//----- nvinfo : EIATTR_PARAM_CBANK
	.align		4
        /*0080*/ 	.byte	0x04, 0x0a
        /*0082*/ 	.short	(.L_25 - .L_24)
	.align		4
.L_24:
        /*0084*/ 	.word	index@(.nv.constant0.triton_poi_fused_convolution_hardtanh_hardtanh_backward_27)
        /*0088*/ 	.short	0x0210
        /*008a*/ 	.short	0x0024


	//----- nvinfo : EIATTR_SW_WAR
	.align		4
.L_25:
        /*008c*/ 	.byte	0x04, 0x36
        /*008e*/ 	.short	(.L_27 - .L_26)
.L_26:
        /*0090*/ 	.word	0x00000008
.L_27:


//--------------------- .nv.callgraph             --------------------------
	.section	.nv.callgraph,"",@"SHT_CUDA_CALLGRAPH"
	.align	4
	.sectionentsize	8
	.align		4
        /*0000*/ 	.word	0x00000000
	.align		4
        /*0004*/ 	.word	0xffffffff
	.align		4
        /*0008*/ 	.word	0x00000000
	.align		4
        /*000c*/ 	.word	0xfffffffe
	.align		4
        /*0010*/ 	.word	0x00000000
	.align		4
        /*0014*/ 	.word	0xfffffffd
	.align		4
        /*0018*/ 	.word	0x00000000
	.align		4
        /*001c*/ 	.word	0xfffffffc


//--------------------- .text.triton_poi_fused_convolution_hardtanh_hardtanh_backward_27 --------------------------
	.section	.text.triton_poi_fused_convolution_hardtanh_hardtanh_backward_27,"ax",@progbits
	.align	128
        .global         triton_poi_fused_convolution_hardtanh_hardtanh_backward_27
        .type           triton_poi_fused_convolution_hardtanh_hardtanh_backward_27,@function
        .size           triton_poi_fused_convolution_hardtanh_hardtanh_backward_27,(.L_x_1 - triton_poi_fused_convolution_hardtanh_hardtanh_backward_27)
        .other          triton_poi_fused_convolution_hardtanh_hardtanh_backward_27,@"STO_CUDA_ENTRY STV_DEFAULT"
triton_poi_fused_convolution_hardtanh_hardtanh_backward_27:
.text.triton_poi_fused_convolution_hardtanh_hardtanh_backward_27:
[----:B------:R-:W0:Y:S02]  /*0000*/  LDC R1, c[0x0][0x28] ;  /* 0x00000a00ff017b82 */ /* 0x000e240000000800 */
[----:B------:R-:W1:Y:S01]  /*0010*/  S2R R0, SR_TID.X ;  /* 0x0000000000007919 */ /* 0x000e620000002100 */
[----:B------:R-:W2:Y:S01]  /*0020*/  LDC.64 R4, c[0x0][0x218] ;  /* 0x00008600ff047b82 */ /* 0x000ea20000000a00 */
[----:B------:R-:W-:Y:S02]  /*0030*/  CS2R R8, SRZ ;  /* 0x0000000000087805 */ /* 0x000fe4000001ff00 */
[----:B------:R-:W-:Y:S01]  /*0040*/  CS2R R10, SRZ ;  /* 0x00000000000a7805 */ /* 0x000fe2000001ff00 */
[----:B------:R-:W3:Y:S01]  /*0050*/  S2R R7, SR_CTAID.X ;  /* 0x0000000000077919 */ /* 0x000ee20000002500 */
[----:B------:R-:W-:Y:S01]  /*0060*/  ULDC.64 UR4, c[0x0][0x208] ;  /* 0x0000820000047ab9 */ /* 0x000fe20000000a00 */
[----:B------:R-:W-:Y:S02]  /*0070*/  ULDC.64 UR6, c[0x0][0x228] ;  /* 0x00008a0000067ab9 */ /* 0x000fe40000000a00 */
[----:B------:R-:W4:Y:S01]  /*0080*/  LDC.64 R2, c[0x0][0x210] ;  /* 0x00008400ff027b82 */ /* 0x000f220000000a00 */
[----:B-1----:R-:W-:Y:S01]  /*0090*/  IMAD.SHL.U32 R0, R0, 0x2, RZ ;  /* 0x0000000200007824 */ /* 0x002fe200078e00ff */
[----:B---3--:R-:W-:-:S04]  /*00a0*/  SHF.R.S32.HI R6, RZ, 0x17, R7 ;  /* 0x00000017ff067819 */ /* 0x008fc80000011407 */
[----:B------:R-:W-:-:S05]  /*00b0*/  LOP3.LUT R0, R0, 0xfe, RZ, 0xc0, !PT ;  /* 0x000000fe00007812 */ /* 0x000fca00078ec0ff */
[----:B------:R-:W-:Y:S01]  /*00c0*/  IMAD R0, R7, 0x100, R0 ;  /* 0x0000010007007824 */ /* 0x000fe200078e0200 */
[----:B------:R-:W-:-:S03]  /*00d0*/  SGXT R7, R6, 0x1 ;  /* 0x000000010607781a */ /* 0x000fc60000000200 */
[C---:B----4-:R-:W-:Y:S01]  /*00e0*/  IMAD.WIDE R2, R0.reuse, 0x4, R2 ;  /* 0x0000000400027825 */ /* 0x050fe200078e0202 */
[----:B------:R-:W-:Y:S02]  /*00f0*/  LEA.HI R7, R7, R0, RZ, 0x6 ;  /* 0x0000000007077211 */ /* 0x000fe400078f30ff */
[----:B------:R-:W-:Y:S02]  /*0100*/  ISETP.GE.AND P2, PT, R0, 0xe100, PT ;  /* 0x0000e1000000780c */ /* 0x000fe40003f46270 */
[----:B------:R-:W-:-:S05]  /*0110*/  LOP3.LUT R7, R7, 0xffffffc0, RZ, 0xc0, !PT ;  /* 0xffffffc007077812 */ /* 0x000fca00078ec0ff */
[----:B------:R-:W-:-:S04]  /*0120*/  IMAD.IADD R7, R0, 0x1, -R7 ;  /* 0x0000000100077824 */ /* 0x000fc800078e0a07 */
[----:B--2---:R-:W-:Y:S02]  /*0130*/  IMAD.WIDE R4, R7, 0x4, R4 ;  /* 0x0000000407047825 */ /* 0x004fe400078e0204 */
[----:B------:R-:W2:Y:S01]  /*0140*/  @!P2 LDG.E.64 R8, desc[UR4][R2.64] ;  /* 0x000000040208a981 */ /* 0x000ea2000c1e1b00 */
[----:B------:R-:W1:Y:S03]  /*0150*/  LDC.64 R6, c[0x0][0x220] ;  /* 0x00008800ff067b82 */ /* 0x000e660000000a00 */
[----:B------:R3:W2:Y:S02]  /*0160*/  @!P2 LDG.E.EL.64 R10, desc[UR4][R4.64] ;  /* 0x00000004040aa981 */ /* 0x0006a4000c2e1b00 */
[----:B---3--:R-:W-:Y:S01]  /*0170*/  IADD3 R4, P5, R0, UR6, RZ ;  /* 0x0000000600047c10 */ /* 0x008fe2000ffbe0ff */
[----:B-1----:R-:W-:-:S04]  /*0180*/  IMAD.WIDE R2, R0, 0x4, R6 ;  /* 0x0000000400027825 */ /* 0x002fc800078e0206 */
[----:B--2---:R-:W-:Y:S01]  /*0190*/  FADD R8, R10, R8 ;  /* 0x000000080a087221 */ /* 0x004fe20000000000 */
[----:B------:R-:W-:-:S04]  /*01a0*/  FADD R9, R11, R9 ;  /* 0x000000090b097221 */ /* 0x000fc80000000000 */
[C---:B------:R-:W-:Y:S02]  /*01b0*/  FSETP.GTU.AND P0, PT, R8.reuse, RZ, PT ;  /* 0x000000ff0800720b */ /* 0x040fe40003f0c000 */
[C---:B------:R-:W-:Y:S02]  /*01c0*/  FSETP.GTU.AND P1, PT, R9.reuse, RZ, PT ;  /* 0x000000ff0900720b */ /* 0x040fe40003f2c000 */
[----:B------:R-:W-:Y:S02]  /*01d0*/  FSEL R10, R8, RZ, P0 ;  /* 0x000000ff080a7208 */ /* 0x000fe40000000000 */
[----:B------:R-:W-:Y:S02]  /*01e0*/  FSEL R11, R9, RZ, P1 ;  /* 0x000000ff090b7208 */ /* 0x000fe40000800000 */
[----:B------:R-:W-:Y:S02]  /*01f0*/  FSETP.GEU.AND P4, PT, R10, 6, PT ;  /* 0x40c000000a00780b */ /* 0x000fe40003f8e000 */
[----:B------:R-:W-:-:S02]  /*0200*/  FSETP.GEU.AND P3, PT, R11, 6, PT ;  /* 0x40c000000b00780b */ /* 0x000fc40003f6e000 */
[----:B------:R-:W-:Y:S02]  /*0210*/  FSETP.GE.OR P0, PT, R8, 6, !P0 ;  /* 0x40c000000800780b */ /* 0x000fe40004706400 */
[----:B------:R-:W-:Y:S02]  /*0220*/  FSETP.GE.OR P1, PT, R9, 6, !P1 ;  /* 0x40c000000900780b */ /* 0x000fe40004f26400 */
[----:B------:R-:W-:Y:S02]  /*0230*/  SEL R5, RZ, 0x1, !P0 ;  /* 0x00000001ff057807 */ /* 0x000fe40004000000 */
[----:B------:R-:W-:Y:S02]  /*0240*/  FSETP.NAN.AND P6, PT, R10, R10, PT ;  /* 0x0000000a0a00720b */ /* 0x000fe40003fc8000 */
[----:B------:R-:W-:Y:S02]  /*0250*/  FSETP.NAN.AND P0, PT, R11, R11, PT ;  /* 0x0000000b0b00720b */ /* 0x000fe40003f08000 */
[----:B------:R-:W-:-:S02]  /*0260*/  SEL R6, RZ, 0x100, !P1 ;  /* 0x00000100ff067807 */ /* 0x000fc40004800000 */
[----:B------:R-:W-:Y:S02]  /*0270*/  @P4 SEL R10, R10, 0x40c00000, P6 ;  /* 0x40c000000a0a4807 */ /* 0x000fe40003000000 */
[----:B------:R-:W-:Y:S01]  /*0280*/  @P3 SEL R11, R11, 0x40c00000, P0 ;  /* 0x40c000000b0b3807 */ /* 0x000fe20000000000 */
[----:B------:R-:W-:Y:S01]  /*0290*/  IMAD.IADD R7, R5, 0x1, R6 ;  /* 0x0000000105077824 */ /* 0x000fe200078e0206 */
[----:B------:R-:W-:-:S03]  /*02a0*/  LEA.HI.X.SX32 R5, R0, UR7, 0x1, P5 ;  /* 0x0000000700057c11 */ /* 0x000fc6000a8f0eff */
[----:B------:R1:W-:Y:S01]  /*02b0*/  @!P2 STG.E.64 desc[UR4][R2.64], R10 ;  /* 0x0000000a0200a986 */ /* 0x0003e2000c101b04 */
[----:B------:R-:W-:Y:S05]  /*02c0*/  @P2 EXIT ;  /* 0x000000000000294d */ /* 0x000fea0003800000 */
[----:B------:R-:W-:Y:S01]  /*02d0*/  STG.E.U16 desc[UR4][R4.64], R7 ;  /* 0x0000000704007986 */ /* 0x000fe2000c101504 */
[----:B------:R-:W-:Y:S05]  /*02e0*/  EXIT ;  /* 0x000000000000794d */ /* 0x000fea0003800000 */
.L_x_0:
[----:B------:R-:W-:-:S00]  /*02f0*/  BRA `(.L_x_0) ;  /* 0xfffffffc00fc7947 */ /* 0x000fc0000383ffff */
[----:B------:R-:W-:-:S00]  /*0300*/  NOP ;  /* 0x0000000000007918 */ /* 0x000fc00000000000 */
[----:B------:R-:W-:-:S00]  /*0310*/  NOP ;  /* 0x0000000000007918 */ /* 0x000fc00000000000 */
[----:B------:R-:W-:-:S00]  /*0320*/  NOP ;  /* 0x0000000000007918 */ /* 0x000fc00000000000 */
[----:B------:R-:W-:-:S00]  /*0330*/  NOP ;  /* 0x0000000000007918 */ /* 0x000fc00000000000 */
[----:B------:R-:W-:-:S00]  /*0340*/  NOP ;  /* 0x0000000000007918 */ /* 0x000fc00000000000 */
[----:B------:R-:W-:-:S00]  /*0350*/  NOP ;  /* 0x0000000000007918 */ /* 0x000fc00000000000 */
[----:B------:R-:W-:-:S00]  /*0360*/  NOP ;  /* 0x0000000000007918 */ /* 0x000fc00000000000 */
[----:B------:R-:W-:-:S00]  /*0370*/  NOP ;  /* 0x0000000000007918 */ /* 0x000fc00000000000 */
.L_x_1:


//--------------------- .nv.constant0.triton_poi_fused_convolution_hardtanh_hardtanh_backward_27 --------------------------
	.section	.nv.constant0.triton_poi_fused_convolution_hardtanh_hardtanh_backward_27,"a",@progbits
	.sectionflags	@""
	.align	4
.nv.constant0.triton_poi_fused_convolution_hardtanh_hardtanh_backward_27:
	.zero		564
